	.headerflags	@"EF_CUDA_TEXMODE_UNIFIED EF_CUDA_64BIT_ADDRESS EF_CUDA_ACCELERATORS EF_CUDA_SM90 EF_CUDA_VIRTUAL_SM(EF_CUDA_SM90)"
	.elftype	@"ET_EXEC"


//--------------------- .nv.info                  --------------------------
	.section	.nv.info,"",@"SHT_CUDA_INFO"
	.align	4


	//----- nvinfo : EIATTR_REGCOUNT
	.align		4
        /*0000*/ 	.byte	0x04, 0x2f
        /*0002*/ 	.short	(.L_3 - .L_2)
	.align		4
.L_2:
        /*0004*/ 	.word	index@(triton_poi_fused_cat_1)
        /*0008*/ 	.word	0x0000001d


	//----- nvinfo : EIATTR_MIN_STACK_SIZE
	.align		4
.L_3:
        /*000c*/ 	.byte	0x04, 0x12
        /*000e*/ 	.short	(.L_5 - .L_4)
	.align		4
.L_4:
        /*0010*/ 	.word	index@(triton_poi_fused_cat_1)
        /*0014*/ 	.word	0x00000000


	//----- nvinfo : EIATTR_FRAME_SIZE
	.align		4
.L_5:
        /*0018*/ 	.byte	0x04, 0x11
        /*001a*/ 	.short	(.L_7 - .L_6)
	.align		4
.L_6:
        /*001c*/ 	.word	index@(triton_poi_fused_cat_1)
        /*0020*/ 	.word	0x00000000


	//----- nvinfo : EIATTR_MIN_STACK_SIZE
	.align		4
.L_7:
        /*0024*/ 	.byte	0x04, 0x12
        /*0026*/ 	.short	(.L_9 - .L_8)
	.align		4
.L_8:
        /*0028*/ 	.word	index@(triton_poi_fused_cat_1)
        /*002c*/ 	.word	0x00000000
.L_9:


//--------------------- .nv.info.triton_poi_fused_cat_1 --------------------------
	.section	.nv.info.triton_poi_fused_cat_1,"",@"SHT_CUDA_INFO"
	.sectionflags	@""
	.align	4


	//----- nvinfo : EIATTR_CUDA_API_VERSION
	.align		4
        /*0000*/ 	.byte	0x04, 0x37
        /*0002*/ 	.short	(.L_11 - .L_10)
.L_10:
        /*0004*/ 	.word	0x0000007c


	//----- nvinfo : EIATTR_KPARAM_INFO
	.align		4
.L_11:
        /*0008*/ 	.byte	0x04, 0x17
        /*000a*/ 	.short	(.L_13 - .L_12)
.L_12:
        /*000c*/ 	.word	0x00000000
        /*0010*/ 	.short	0x000b
        /*0012*/ 	.short	0x0058
        /*0014*/ 	.byte	0x00, 0xf0, 0x11, 0x00


	//----- nvinfo : EIATTR_KPARAM_INFO
	.align		4
.L_13:
        /*0018*/ 	.byte	0x04, 0x17
        /*001a*/ 	.short	(.L_15 - .L_14)
.L_14:
        /*001c*/ 	.word	0x00000000
        /*0020*/ 	.short	0x000a
        /*0022*/ 	.short	0x0050
        /*0024*/ 	.byte	0x00, 0xf4, 0x21, 0x00


	//----- nvinfo : EIATTR_KPARAM_INFO
	.align		4
.L_15:
        /*0028*/ 	.byte	0x04, 0x17
        /*002a*/ 	.short	(.L_17 - .L_16)
.L_16:
        /*002c*/ 	.word	0x00000000
        /*0030*/ 	.short	0x0009
        /*0032*/ 	.short	0x0048
        /*0034*/ 	.byte	0x00, 0xf4, 0x21, 0x00


	//----- nvinfo : EIATTR_KPARAM_INFO
	.align		4
.L_17:
        /*0038*/ 	.byte	0x04, 0x17
        /*003a*/ 	.short	(.L_19 - .L_18)
.L_18:
        /*003c*/ 	.word	0x00000000
        /*0040*/ 	.short	0x0008
        /*0042*/ 	.short	0x0040
        /*0044*/ 	.byte	0x00, 0xf4, 0x21, 0x00


	//----- nvinfo : EIATTR_KPARAM_INFO
	.align		4
.L_19:
        /*0048*/ 	.byte	0x04, 0x17
        /*004a*/ 	.short	(.L_21 - .L_20)
.L_20:
        /*004c*/ 	.word	0x00000000
        /*0050*/ 	.short	0x0007
        /*0052*/ 	.short	0x0038
        /*0054*/ 	.byte	0x00, 0xf4, 0x21, 0x00


	//----- nvinfo : EIATTR_KPARAM_INFO
	.align		4
.L_21:
        /*0058*/ 	.byte	0x04, 0x17
        /*005a*/ 	.short	(.L_23 - .L_22)
.L_22:
        /*005c*/ 	.word	0x00000000
        /*0060*/ 	.short	0x0006
        /*0062*/ 	.short	0x0030
        /*0064*/ 	.byte	0x00, 0xf4, 0x21, 0x00


	//----- nvinfo : EIATTR_KPARAM_INFO
	.align		4
.L_23:
        /*0068*/ 	.byte	0x04, 0x17
        /*006a*/ 	.short	(.L_25 - .L_24)
.L_24:
        /*006c*/ 	.word	0x00000000
        /*0070*/ 	.short	0x0005
        /*0072*/ 	.short	0x0028
        /*0074*/ 	.byte	0x00, 0xf4, 0x21, 0x00


	//----- nvinfo : EIATTR_KPARAM_INFO
	.align		4
.L_25:
        /*0078*/ 	.byte	0x04, 0x17
        /*007a*/ 	.short	(.L_27 - .L_26)
.L_26:
        /*007c*/ 	.word	0x00000000
        /*0080*/ 	.short	0x0004
        /*0082*/ 	.short	0x0020
        /*0084*/ 	.byte	0x00, 0xf4, 0x21, 0x00


	//----- nvinfo : EIATTR_KPARAM_INFO
	.align		4
.L_27:
        /*0088*/ 	.byte	0x04, 0x17
        /*008a*/ 	.short	(.L_29 - .L_28)
.L_28:
        /*008c*/ 	.word	0x00000000
        /*0090*/ 	.short	0x0003
        /*0092*/ 	.short	0x0018
        /*0094*/ 	.byte	0x00, 0xf4, 0x21, 0x00


	//----- nvinfo : EIATTR_KPARAM_INFO
	.align		4
.L_29:
        /*0098*/ 	.byte	0x04, 0x17
        /*009a*/ 	.short	(.L_31 - .L_30)
.L_30:
        /*009c*/ 	.word	0x00000000
        /*00a0*/ 	.short	0x0002
        /*00a2*/ 	.short	0x0010
        /*00a4*/ 	.byte	0x00, 0xf4, 0x21, 0x00


	//----- nvinfo : EIATTR_KPARAM_INFO
	.align		4
.L_31:
        /*00a8*/ 	.byte	0x04, 0x17
        /*00aa*/ 	.short	(.L_33 - .L_32)
.L_32:
        /*00ac*/ 	.word	0x00000000
        /*00b0*/ 	.short	0x0001
        /*00b2*/ 	.short	0x0008
        /*00b4*/ 	.byte	0x00, 0xf4, 0x21, 0x00


	//----- nvinfo : EIATTR_KPARAM_INFO
	.align		4
.L_33:
        /*00b8*/ 	.byte	0x04, 0x17
        /*00ba*/ 	.short	(.L_35 - .L_34)
.L_34:
        /*00bc*/ 	.word	0x00000000
        /*00c0*/ 	.short	0x0000
        /*00c2*/ 	.short	0x0000
        /*00c4*/ 	.byte	0x00, 0xf4, 0x21, 0x00


	//----- nvinfo : EIATTR_SPARSE_MMA_MASK
	.align		4
.L_35:
        /*00c8*/ 	.byte	0x03, 0x50
        /*00ca*/ 	.short	0x0000


	//----- nvinfo : EIATTR_MAXREG_COUNT
	.align		4
        /*00cc*/ 	.byte	0x03, 0x1b
        /*00ce*/ 	.short	0x00ff


	//----- nvinfo : EIATTR_EXIT_INSTR_OFFSETS
	.align		4
        /*00d0*/ 	.byte	0x04, 0x1c
        /*00d2*/ 	.short	(.L_37 - .L_36)


	//   ....[0]....
.L_36:
        /*00d4*/ 	.word	0x000006c0


	//   ....[1]....
        /*00d8*/ 	.word	0x000006e0


	//----- nvinfo : EIATTR_REQNTID
	.align		4
.L_37:
        /*00dc*/ 	.byte	0x04, 0x10
        /*00de*/ 	.short	(.L_39 - .L_38)
.L_38:
        /*00e0*/ 	.word	0x00000080
        /*00e4*/ 	.word	0x00000001
        /*00e8*/ 	.word	0x00000001


	//----- nvinfo : EIATTR_CBANK_PARAM_SIZE
	.align		4
.L_39:
        /*00ec*/ 	.byte	0x03, 0x19
        /*00ee*/ 	.short	0x005c


	//----- nvinfo : EIATTR_PARAM_CBANK
	.align		4
        /*00f0*/ 	.byte	0x04, 0x0a
        /*00f2*/ 	.short	(.L_41 - .L_40)
	.align		4
.L_40:
        /*00f4*/ 	.word	index@(.nv.constant0.triton_poi_fused_cat_1)
        /*00f8*/ 	.short	0x0210
        /*00fa*/ 	.short	0x005c


	//----- nvinfo : EIATTR_SW_WAR
	.align		4
.L_41:
        /*00fc*/ 	.byte	0x04, 0x36
        /*00fe*/ 	.short	(.L_43 - .L_42)
.L_42:
        /*0100*/ 	.word	0x00000008
.L_43:


//--------------------- .nv.callgraph             --------------------------
	.section	.nv.callgraph,"",@"SHT_CUDA_CALLGRAPH"
	.align	4
	.sectionentsize	8
	.align		4
        /*0000*/ 	.word	0x00000000
	.align		4
        /*0004*/ 	.word	0xffffffff
	.align		4
        /*0008*/ 	.word	0x00000000
	.align		4
        /*000c*/ 	.word	0xfffffffe
	.align		4
        /*0010*/ 	.word	0x00000000
	.align		4
        /*0014*/ 	.word	0xfffffffd
	.align		4
        /*0018*/ 	.word	0x00000000
	.align		4
        /*001c*/ 	.word	0xfffffffc


//--------------------- .nv.constant4             --------------------------
	.section	.nv.constant4,"a",@progbits
	.align	8
	.align		8
.nv.constant4:
        /*0000*/ 	.dword	_$_str
	.align		8
        /*0008*/ 	.dword	_$_str_$_2


//--------------------- .text.triton_poi_fused_cat_1 --------------------------
	.section	.text.triton_poi_fused_cat_1,"ax",@progbits
	.align	128
        .global         triton_poi_fused_cat_1
        .type           triton_poi_fused_cat_1,@function
        .size           triton_poi_fused_cat_1,(.L_x_1 - triton_poi_fused_cat_1)
        .other          triton_poi_fused_cat_1,@"STO_CUDA_ENTRY STV_DEFAULT"
triton_poi_fused_cat_1:
.text.triton_poi_fused_cat_1:
[----:B------:R-:W0:Y:S01]  /*0000*/  LDC R1, c[0x0][0x28] ;  /* 0x00000a00ff017b82 */ /* 0x000e220000000800 */
[----:B------:R-:W1:Y:S01]  /*0010*/  S2R R18, SR_TID.X ;  /* 0x0000000000127919 */ /* 0x000e620000002100 */
[----:B------:R-:W-:Y:S01]  /*0020*/  IMAD.MOV.U32 R22, RZ, RZ, RZ ;  /* 0x000000ffff167224 */ /* 0x000fe200078e00ff */
[----:B------:R-:W-:-:S05]  /*0030*/  ULDC.64 UR4, c[0x0][0x208] ;  /* 0x0000820000047ab9 */ /* 0x000fca0000000a00 */
[----:B------:R-:W2:Y:S01]  /*0040*/  LDC.64 R10, c[0x0][0x210] ;  /* 0x00008400ff0a7b82 */ /* 0x000ea20000000a00 */
[----:B------:R-:W3:Y:S07]  /*0050*/  S2R R3, SR_CTAID.X ;  /* 0x0000000000037919 */ /* 0x000eee0000002500 */
[----:B------:R-:W4:Y:S08]  /*0060*/  LDC.64 R12, c[0x0][0x238] ;  /* 0x00008e00ff0c7b82 */ /* 0x000f300000000a00 */
[----:B------:R-:W5:Y:S08]  /*0070*/  LDC.64 R16, c[0x0][0x218] ;  /* 0x00008600ff107b82 */ /* 0x000f700000000a00 */
[----:B------:R-:W2:Y:S01]  /*0080*/  LDC.64 R14, c[0x0][0x240] ;  /* 0x00009000ff0e7b82 */ /* 0x000ea20000000a00 */
[----:B-1----:R-:W-:-:S05]  /*0090*/  LOP3.LUT R18, R18, 0x7f, RZ, 0xc0, !PT ;  /* 0x0000007f12127812 */ /* 0x002fca00078ec0ff */
[----:B---3--:R-:W-:-:S05]  /*00a0*/  IMAD R18, R3, 0x80, R18 ;  /* 0x0000008003127824 */ /* 0x008fca00078e0212 */
[----:B------:R-:W-:Y:S02]  /*00b0*/  SHF.R.S32.HI R3, RZ, 0x1f, R18 ;  /* 0x0000001fff037819 */ /* 0x000fe40000011412 */
[----:B------:R-:W-:Y:S02]  /*00c0*/  ISETP.GE.AND P0, PT, R18, 0x500, PT ;  /* 0x000005001200780c */ /* 0x000fe40003f06270 */
[----:B------:R-:W-:Y:S02]  /*00d0*/  LEA.HI R6, R3, R18, RZ, 0x4 ;  /* 0x0000001203067211 */ /* 0x000fe400078f20ff */
[----:B------:R-:W1:Y:S02]  /*00e0*/  LDC.64 R2, c[0x0][0x220] ;  /* 0x00008800ff027b82 */ /* 0x000e640000000a00 */
[----:B------:R-:W-:-:S05]  /*00f0*/  SHF.R.S32.HI R23, RZ, 0x4, R6 ;  /* 0x00000004ff177819 */ /* 0x000fca0000011406 */
[----:B------:R-:W-:-:S05]  /*0100*/  IMAD.HI R0, R23, 0x66666667, RZ ;  /* 0x6666666717007827 */ /* 0x000fca00078e02ff */
[----:B------:R-:W-:-:S04]  /*0110*/  SHF.R.U32.HI R5, RZ, 0x1f, R0 ;  /* 0x0000001fff057819 */ /* 0x000fc80000011600 */
[----:B------:R-:W-:Y:S02]  /*0120*/  LEA.HI.SX32 R0, R0, R5, 0x1d ;  /* 0x0000000500007211 */ /* 0x000fe400078feaff */
[----:B------:R-:W3:Y:S03]  /*0130*/  LDC.64 R4, c[0x0][0x248] ;  /* 0x00009200ff047b82 */ /* 0x000ee60000000a00 */
[----:B------:R-:W-:-:S04]  /*0140*/  IMAD R23, R0, -0x14, R23 ;  /* 0xffffffec00177824 */ /* 0x000fc800078e0217 */
[C---:B-1----:R-:W-:Y:S01]  /*0150*/  IMAD.WIDE R2, R23.reuse, 0x4, R2 ;  /* 0x0000000417027825 */ /* 0x042fe200078e0202 */
[C---:B------:R-:W-:Y:S02]  /*0160*/  ISETP.GE.AND P1, PT, R23.reuse, 0x10, PT ;  /* 0x000000101700780c */ /* 0x040fe40003f26270 */
[----:B------:R-:W-:Y:S02]  /*0170*/  ISETP.GT.AND P2, PT, R23, 0xf, !P0 ;  /* 0x0000000f1700780c */ /* 0x000fe40004744270 */
[----:B------:R-:W-:Y:S01]  /*0180*/  ISETP.LT.AND P3, PT, R18, 0x500, !P1 ;  /* 0x000005001200780c */ /* 0x000fe20004f61270 */
[----:B------:R-:W-:-:S12]  /*0190*/  HFMA2.MMA R0, -RZ, RZ, 0, 0 ;  /* 0x00000000ff007435 */ /* 0x000fd800000001ff */
[----:B------:R1:W4:Y:S01]  /*01a0*/  @P3 LDG.E.EL R22, desc[UR4][R2.64] ;  /* 0x0000000402163981 */ /* 0x000322000c2e1900 */
[----:B---3--:R-:W-:-:S05]  /*01b0*/  IMAD.WIDE R4, R23, 0x4, R4 ;  /* 0x0000000417047825 */ /* 0x008fca00078e0204 */
[----:B------:R3:W4:Y:S01]  /*01c0*/  @P2 LDG.E.EL R0, desc[UR4][R4.64+-0x40] ;  /* 0xffffc00404002981 */ /* 0x000722000c2e1900 */
[----:B------:R-:W-:Y:S01]  /*01d0*/  IMAD.HI R8, R18, 0x66666667, RZ ;  /* 0x6666666712087827 */ /* 0x000fe200078e02ff */
[----:B------:R-:W-:Y:S02]  /*01e0*/  LOP3.LUT R7, R6, 0xfffffff0, RZ, 0xc0, !PT ;  /* 0xfffffff006077812 */ /* 0x000fe400078ec0ff */
[----:B------:R-:W-:Y:S01]  /*01f0*/  CS2R R24, SRZ ;  /* 0x0000000000187805 */ /* 0x000fe2000001ff00 */
[----:B-1----:R-:W1:Y:S01]  /*0200*/  LDC.64 R2, c[0x0][0x228] ;  /* 0x00008a00ff027b82 */ /* 0x002e620000000a00 */
[----:B-----5:R-:W-:Y:S01]  /*0210*/  IMAD.WIDE R16, R23, 0x4, R16 ;  /* 0x0000000417107825 */ /* 0x020fe200078e0210 */
[----:B------:R-:W-:-:S03]  /*0220*/  SHF.R.U32.HI R9, RZ, 0x1f, R8 ;  /* 0x0000001fff097819 */ /* 0x000fc60000011608 */
[----:B------:R-:W-:Y:S01]  /*0230*/  IMAD.IADD R7, R18, 0x1, -R7 ;  /* 0x0000000112077824 */ /* 0x000fe200078e0a07 */
[----:B------:R-:W-:Y:S01]  /*0240*/  LEA.HI.SX32 R19, R8, R9, 0x19 ;  /* 0x0000000908137211 */ /* 0x000fe200078fcaff */
[----:B0-2---:R-:W-:Y:S01]  /*0250*/  IMAD.WIDE R14, R23, 0x4, R14 ;  /* 0x00000004170e7825 */ /* 0x005fe200078e020e */
[----:B---3--:R-:W0:Y:S02]  /*0260*/  LDC.64 R4, c[0x0][0x230] ;  /* 0x00008c00ff047b82 */ /* 0x008e240000000a00 */
[C---:B------:R-:W-:Y:S01]  /*0270*/  LEA R6, R19.reuse, R7, 0x6 ;  /* 0x0000000713067211 */ /* 0x040fe200078e30ff */
[----:B------:R-:W-:-:S04]  /*0280*/  IMAD R20, R19, -0x140, R18 ;  /* 0xfffffec013147824 */ /* 0x000fc800078e0212 */
[----:B------:R-:W-:Y:S01]  /*0290*/  IMAD R21, R23, 0x10, R6 ;  /* 0x0000001017157824 */ /* 0x000fe200078e0206 */
[----:B------:R-:W2:Y:S01]  /*02a0*/  LDC.64 R8, c[0x0][0x258] ;  /* 0x00009600ff087b82 */ /* 0x000ea20000000a00 */
[----:B------:R-:W-:Y:S02]  /*02b0*/  LEA R19, R19, R20, 0x8 ;  /* 0x0000001413137211 */ /* 0x000fe400078e40ff */
[----:B------:R-:W-:-:S03]  /*02c0*/  VIADD R21, R21, 0xffffff00 ;  /* 0xffffff0015157836 */ /* 0x000fc60000000000 */
[----:B------:R-:W-:Y:S01]  /*02d0*/  IMAD.WIDE R10, R19, 0x4, R10 ;  /* 0x00000004130a7825 */ /* 0x000fe200078e020a */
[----:B------:R-:W-:Y:S01]  /*02e0*/  MOV R19, RZ ;  /* 0x000000ff00137202 */ /* 0x000fe20000000f00 */
[----:B------:R-:W3:Y:S02]  /*02f0*/  LDC.64 R6, c[0x0][0x250] ;  /* 0x00009400ff067b82 */ /* 0x000ee40000000a00 */
[----:B----4-:R-:W-:Y:S01]  /*0300*/  IMAD.WIDE R12, R21, 0x4, R12 ;  /* 0x00000004150c7825 */ /* 0x010fe200078e020c */
[----:B------:R-:W-:Y:S02]  /*0310*/  CS2R R20, SRZ ;  /* 0x0000000000147805 */ /* 0x000fe4000001ff00 */
[----:B------:R-:W4:Y:S01]  /*0320*/  @P3 LDG.E R19, desc[UR4][R10.64] ;  /* 0x000000040a133981 */ /* 0x000f22000c1e1900 */
[----:B-1----:R-:W-:-:S03]  /*0330*/  IMAD.WIDE R2, R23, 0x4, R2 ;  /* 0x0000000417027825 */ /* 0x002fc600078e0202 */
[----:B------:R-:W5:Y:S01]  /*0340*/  @P3 LDG.E.EL R20, desc[UR4][R16.64] ;  /* 0x0000000410143981 */ /* 0x000f62000c2e1900 */
[----:B0-----:R-:W-:-:S03]  /*0350*/  IMAD.WIDE R4, R23, 0x4, R4 ;  /* 0x0000000417047825 */ /* 0x001fc600078e0204 */
[----:B------:R0:W5:Y:S01]  /*0360*/  @P2 LDG.E.EL R21, desc[UR4][R14.64+-0x40] ;  /* 0xffffc0040e152981 */ /* 0x000162000c2e1900 */
[----:B--2---:R-:W-:-:S03]  /*0370*/  IMAD.WIDE R8, R23, 0x4, R8 ;  /* 0x0000000417087825 */ /* 0x004fc600078e0208 */
[----:B------:R-:W2:Y:S01]  /*0380*/  @P2 LDG.E R24, desc[UR4][R12.64] ;  /* 0x000000040c182981 */ /* 0x000ea2000c1e1900 */
[----:B------:R-:W-:-:S03]  /*0390*/  IMAD.MOV.U32 R26, RZ, RZ, RZ ;  /* 0x000000ffff1a7224 */ /* 0x000fc600078e00ff */
[----:B------:R1:W2:Y:S01]  /*03a0*/  @P3 LDG.E.EL R25, desc[UR4][R2.64] ;  /* 0x0000000402193981 */ /* 0x0002a2000c2e1900 */
[----:B---3--:R-:W-:Y:S01]  /*03b0*/  IMAD.WIDE R6, R23, 0x4, R6 ;  /* 0x0000000417067825 */ /* 0x008fe200078e0206 */
[----:B------:R-:W-:Y:S02]  /*03c0*/  HFMA2.MMA R23, -RZ, RZ, 0, 0 ;  /* 0x00000000ff177435 */ /* 0x000fe400000001ff */
[----:B------:R3:W2:Y:S01]  /*03d0*/  @P3 LDG.E.EL R26, desc[UR4][R4.64] ;  /* 0x00000004041a3981 */ /* 0x0006a2000c2e1900 */
[----:B0-----:R-:W-:-:S06]  /*03e0*/  IMAD.MOV.U32 R14, RZ, RZ, RZ ;  /* 0x000000ffff0e7224 */ /* 0x001fcc00078e00ff */
[----:B------:R-:W2:Y:S04]  /*03f0*/  @P2 LDG.E.EL R14, desc[UR4][R8.64+-0x40] ;  /* 0xffffc004080e2981 */ /* 0x000ea8000c2e1900 */
[----:B------:R0:W2:Y:S01]  /*0400*/  @P2 LDG.E.EL R23, desc[UR4][R6.64+-0x40] ;  /* 0xffffc00406172981 */ /* 0x0000a2000c2e1900 */
[----:B-1----:R-:W-:Y:S02]  /*0410*/  MOV R2, 0x3e800000 ;  /* 0x3e80000000027802 */ /* 0x002fe40000000f00 */
[----:B------:R-:W-:-:S05]  /*0420*/  SEL R22, R22, RZ, P3 ;  /* 0x000000ff16167207 */ /* 0x000fca0001800000 */
[----:B------:R-:W-:Y:S01]  /*0430*/  FADD R22, R22, 9.9999997473787516356e-06 ;  /* 0x3727c5ac16167421 */ /* 0x000fe20000000000 */
[----:B------:R-:W-:-:S03]  /*0440*/  SEL R0, R0, RZ, P2 ;  /* 0x000000ff00007207 */ /* 0x000fc60001000000 */
[----:B------:R-:W1:Y:S02]  /*0450*/  MUFU.SQRT R10, R22 ;  /* 0x00000016000a7308 */ /* 0x000e640000002000 */
[----:B------:R-:W-:-:S06]  /*0460*/  FADD R0, R0, 0.0010000000474974513054 ;  /* 0x3a83126f00007421 */ /* 0x000fcc0000000000 */
[----:B------:R-:W0:Y:S01]  /*0470*/  MUFU.SQRT R11, R0 ;  /* 0x00000000000b7308 */ /* 0x000e220000002000 */
[C---:B-1----:R-:W-:Y:S02]  /*0480*/  FSETP.GT.AND P6, PT, R10.reuse, 8.50705917302346158658e+37, PT ;  /* 0x7e8000000a00780b */ /* 0x042fe40003fc4000 */
[----:B------:R-:W-:Y:S02]  /*0490*/  FSETP.GEU.AND P4, PT, R10, 1.175494350822287508e-38, PT ;  /* 0x008000000a00780b */ /* 0x000fe40003f8e000 */
[----:B---3--:R-:W-:Y:S02]  /*04a0*/  FSEL R5, R2, 1, P6 ;  /* 0x3f80000002057808 */ /* 0x008fe40003000000 */
[----:B0-----:R-:W-:-:S07]  /*04b0*/  FSETP.GT.AND P5, PT, R11, 8.50705917302346158658e+37, PT ;  /* 0x7e8000000b00780b */ /* 0x001fce0003fa4000 */
[----:B------:R-:W-:Y:S01]  /*04c0*/  @P6 FMUL R10, R10, 0.25 ;  /* 0x3e8000000a0a6820 */ /* 0x000fe20000400000 */
[----:B------:R-:W-:-:S03]  /*04d0*/  FSETP.GEU.AND P6, PT, R11, 1.175494350822287508e-38, PT ;  /* 0x008000000b00780b */ /* 0x000fc60003fce000 */
[----:B------:R-:W-:Y:S02]  /*04e0*/  @!P4 FMUL R10, R10, 16777216 ;  /* 0x4b8000000a0ac820 */ /* 0x000fe40000400000 */
[----:B------:R-:W-:-:S08]  /*04f0*/  @P5 FMUL R11, R11, 0.25 ;  /* 0x3e8000000b0b5820 */ /* 0x000fd00000400000 */
[----:B------:R-:W-:Y:S01]  /*0500*/  @!P6 FMUL R11, R11, 16777216 ;  /* 0x4b8000000b0be820 */ /* 0x000fe20000400000 */
[----:B------:R-:W0:Y:S01]  /*0510*/  MUFU.RCP R10, R10 ;  /* 0x0000000a000a7308 */ /* 0x000e220000001000 */
[----:B------:R-:W-:Y:S02]  /*0520*/  FSEL R6, R2, 1, P5 ;  /* 0x3f80000002067808 */ /* 0x000fe40002800000 */
[----:B------:R-:W1:Y:S05]  /*0530*/  LDC.64 R2, c[0x0][0x260] ;  /* 0x00009800ff027b82 */ /* 0x000e6a0000000a00 */
[----:B------:R-:W3:Y:S01]  /*0540*/  MUFU.RCP R11, R11 ;  /* 0x0000000b000b7308 */ /* 0x000ee20000001000 */
[----:B----4-:R-:W-:Y:S01]  /*0550*/  SEL R4, R19, RZ, P3 ;  /* 0x000000ff13047207 */ /* 0x010fe20001800000 */
[----:B------:R-:W-:Y:S01]  /*0560*/  @!P4 FMUL R5, R5, 16777216 ;  /* 0x4b8000000505c820 */ /* 0x000fe20000400000 */
[----:B-----5:R-:W-:Y:S01]  /*0570*/  SEL R7, R20, RZ, P3 ;  /* 0x000000ff14077207 */ /* 0x020fe20001800000 */
[----:B------:R-:W-:Y:S01]  /*0580*/  @!P6 FMUL R6, R6, 16777216 ;  /* 0x4b8000000606e820 */ /* 0x000fe20000400000 */
[----:B------:R-:W-:-:S02]  /*0590*/  SEL R21, R21, RZ, P2 ;  /* 0x000000ff15157207 */ /* 0x000fc40001000000 */
[----:B--2---:R-:W-:Y:S01]  /*05a0*/  SEL R0, R24, RZ, P2 ;  /* 0x000000ff18007207 */ /* 0x004fe20001000000 */
[----:B0-----:R-:W-:Y:S01]  /*05b0*/  FMUL R5, R10, R5 ;  /* 0x000000050a057220 */ /* 0x001fe20000400000 */
[----:B------:R-:W-:Y:S01]  /*05c0*/  FADD R4, R4, -R7 ;  /* 0x8000000704047221 */ /* 0x000fe20000000000 */
[----:B------:R-:W-:Y:S02]  /*05d0*/  SEL R25, R25, RZ, P3 ;  /* 0x000000ff19197207 */ /* 0x000fe40001800000 */
[----:B------:R-:W-:Y:S01]  /*05e0*/  FADD R0, R0, -R21 ;  /* 0x8000001500007221 */ /* 0x000fe20000000000 */
[----:B------:R-:W-:Y:S01]  /*05f0*/  SEL R26, R26, RZ, P3 ;  /* 0x000000ff1a1a7207 */ /* 0x000fe20001800000 */
[----:B---3--:R-:W-:Y:S01]  /*0600*/  FMUL R11, R11, R6 ;  /* 0x000000060b0b7220 */ /* 0x008fe20000400000 */
[----:B------:R-:W-:Y:S01]  /*0610*/  FMUL R4, R5, R4 ;  /* 0x0000000405047220 */ /* 0x000fe20000400000 */
[----:B------:R-:W-:Y:S02]  /*0620*/  SEL R23, R23, RZ, P2 ;  /* 0x000000ff17177207 */ /* 0x000fe40001000000 */
[----:B------:R-:W-:Y:S01]  /*0630*/  SEL R14, R14, RZ, P2 ;  /* 0x000000ff0e0e7207 */ /* 0x000fe20001000000 */
[----:B------:R-:W-:Y:S01]  /*0640*/  FMUL R11, R0, R11 ;  /* 0x0000000b000b7220 */ /* 0x000fe20000400000 */
[----:B------:R-:W-:-:S03]  /*0650*/  FFMA R4, R25, R4, R26 ;  /* 0x0000000419047223 */ /* 0x000fc6000000001a */
[----:B------:R-:W-:Y:S02]  /*0660*/  FFMA R14, R11, R23, R14 ;  /* 0x000000170b0e7223 */ /* 0x000fe4000000000e */
[----:B------:R-:W-:-:S03]  /*0670*/  FSETP.GEU.AND P2, PT, R4, RZ, PT ;  /* 0x000000ff0400720b */ /* 0x000fc60003f4e000 */
[----:B------:R-:W-:Y:S01]  /*0680*/  FSETP.GEU.AND P3, PT, R14, RZ, PT ;  /* 0x000000ff0e00720b */ /* 0x000fe20003f6e000 */
[----:B-1----:R-:W-:Y:S01]  /*0690*/  IMAD.WIDE R2, R18, 0x4, R2 ;  /* 0x0000000412027825 */ /* 0x002fe200078e0202 */
[----:B------:R-:W-:Y:S02]  /*06a0*/  FSEL R5, R4, RZ, P2 ;  /* 0x000000ff04057208 */ /* 0x000fe40001000000 */
[----:B------:R-:W-:Y:S01]  /*06b0*/  @P1 FSEL R5, R14, RZ, P3 ;  /* 0x000000ff0e051208 */ /* 0x000fe20001800000 */
[----:B------:R-:W-:Y:S08]  /*06c0*/  @P0 EXIT ;  /* 0x000000000000094d */ /* 0x000ff00003800000 */
[----:B------:R-:W-:Y:S01]  /*06d0*/  STG.E desc[UR4][R2.64], R5 ;  /* 0x0000000502007986 */ /* 0x000fe2000c101904 */
[----:B------:R-:W-:Y:S05]  /*06e0*/  EXIT ;  /* 0x000000000000794d */ /* 0x000fea0003800000 */
.L_x_0:
[----:B------:R-:W-:-:S00]  /*06f0*/  BRA `(.L_x_0) ;  /* 0xfffffffc00fc7947 */ /* 0x000fc0000383ffff */
[----:B------:R-:W-:-:S00]  /*0700*/  NOP ;  /* 0x0000000000007918 */ /* 0x000fc00000000000 */
[----:B------:R-:W-:-:S00]  /*0710*/  NOP ;  /* 0x0000000000007918 */ /* 0x000fc00000000000 */
[----:B------:R-:W-:-:S00]  /*0720*/  NOP ;  /* 0x0000000000007918 */ /* 0x000fc00000000000 */
[----:B------:R-:W-:-:S00]  /*0730*/  NOP ;  /* 0x0000000000007918 */ /* 0x000fc00000000000 */
[----:B------:R-:W-:-:S00]  /*0740*/  NOP ;  /* 0x0000000000007918 */ /* 0x000fc00000000000 */
[----:B------:R-:W-:-:S00]  /*0750*/  NOP ;  /* 0x0000000000007918 */ /* 0x000fc00000000000 */
[----:B------:R-:W-:-:S00]  /*0760*/  NOP ;  /* 0x0000000000007918 */ /* 0x000fc00000000000 */
[----:B------:R-:W-:-:S00]  /*0770*/  NOP ;  /* 0x0000000000007918 */ /* 0x000fc00000000000 */
.L_x_1:


//--------------------- .nv.global.init           --------------------------
	.section	.nv.global.init,"aw",@progbits
.nv.global.init:
	.type		_$_str,@object
	.size		_$_str,(_$_str_$_2 - _$_str)
_$_str:
        /*0000*/ 	.byte	0x5f, 0x5f, 0x43, 0x55, 0x44, 0x41, 0x5f, 0x46, 0x54, 0x5a, 0x00
	.type		_$_str_$_2,@object
	.size		_$_str_$_2,(.L_1 - _$_str_$_2)
_$_str_$_2:
        /*000b*/ 	.byte	0x5f, 0x5f, 0x43, 0x55, 0x44, 0x41, 0x5f, 0x50, 0x52, 0x45, 0x43, 0x5f, 0x53, 0x51, 0x52, 0x54
        /*001b*/ 	.byte	0x00
.L_1:


//--------------------- .nv.constant0.triton_poi_fused_cat_1 --------------------------
	.section	.nv.constant0.triton_poi_fused_cat_1,"a",@progbits
	.sectionflags	@""
	.align	4
.nv.constant0.triton_poi_fused_cat_1:
	.zero		620
